//
// Generated by NVIDIA NVVM Compiler
//
// Compiler Build ID: CL-36424714
// Cuda compilation tools, release 13.0, V13.0.88
// Based on NVVM 20.0.0
//

.version 9.0
.target sm_100
.address_size 64

	// .globl	_Z22swigelu_forward_kernelPKfS0_Pfm

.visible .entry _Z22swigelu_forward_kernelPKfS0_Pfm(
	.param .u64 .ptr .align 1 _Z22swigelu_forward_kernelPKfS0_Pfm_param_0,
	.param .u64 .ptr .align 1 _Z22swigelu_forward_kernelPKfS0_Pfm_param_1,
	.param .u64 .ptr .align 1 _Z22swigelu_forward_kernelPKfS0_Pfm_param_2,
	.param .u64 _Z22swigelu_forward_kernelPKfS0_Pfm_param_3
)
{
	.reg .pred 	%p<5>;
	.reg .b32 	%r<7>;
	.reg .b32 	%f<31>;
	.reg .b64 	%rd<17>;

	ld.param.u64 	%rd8, [_Z22swigelu_forward_kernelPKfS0_Pfm_param_0];
	ld.param.u64 	%rd9, [_Z22swigelu_forward_kernelPKfS0_Pfm_param_1];
	ld.param.u64 	%rd10, [_Z22swigelu_forward_kernelPKfS0_Pfm_param_2];
	ld.param.u64 	%rd11, [_Z22swigelu_forward_kernelPKfS0_Pfm_param_3];
	mov.u32 	%r2, %ctaid.x;
	mov.u32 	%r3, %ntid.x;
	mov.u32 	%r4, %tid.x;
	mad.lo.s32 	%r5, %r2, %r3, %r4;
	cvt.u64.u32 	%rd16, %r5;
	mov.u32 	%r6, %nctaid.x;
	mul.lo.s32 	%r1, %r3, %r6;
	setp.le.u64 	%p1, %rd11, %rd16;
	@%p1 bra 	$L__BB0_3;
	cvt.u64.u32 	%rd2, %r1;
	cvta.to.global.u64 	%rd3, %rd8;
	cvta.to.global.u64 	%rd4, %rd9;
	cvta.to.global.u64 	%rd5, %rd10;
$L__BB0_2:
	shl.b64 	%rd12, %rd16, 2;
	add.s64 	%rd13, %rd3, %rd12;
	ld.global.nc.f32 	%f1, [%rd13];
	mul.f32 	%f2, %f1, 0fBFB8AA3B;
	ex2.approx.f32 	%f3, %f2;
	add.f32 	%f4, %f3, 0f3F800000;
	rcp.rn.f32 	%f5, %f4;
	mul.f32 	%f6, %f1, %f5;
	add.s64 	%rd14, %rd4, %rd12;
	ld.global.nc.f32 	%f7, [%rd14];
	mul.f32 	%f8, %f7, %f7;
	mul.f32 	%f9, %f7, %f8;
	mul.f32 	%f10, %f7, 0f3F000000;
	fma.rn.f32 	%f11, %f9, 0f3D372713, %f7;
	mul.f32 	%f12, %f11, 0f3F4C422A;
	abs.f32 	%f13, %f12;
	mul.f32 	%f14, %f13, 0f4038AA3B;
	ex2.approx.ftz.f32 	%f15, %f14;
	add.f32 	%f16, %f15, 0f3F800000;
	rcp.approx.ftz.f32 	%f17, %f16;
	fma.rn.f32 	%f18, %f17, 0fC0000000, 0f3F800000;
	setp.ge.f32 	%p2, %f13, 0f41102CB4;
	selp.f32 	%f19, 0f3F800000, %f18, %p2;
	copysign.f32 	%f20, %f12, %f19;
	mul.f32 	%f21, %f12, %f12;
	fma.rn.f32 	%f22, %f21, 0f3C80F082, 0fBD563CAE;
	fma.rn.f32 	%f23, %f22, %f21, 0f3E085941;
	fma.rn.f32 	%f24, %f23, %f21, 0fBEAAA9ED;
	fma.rn.f32 	%f25, %f24, %f21, 0f00000000;
	fma.rn.f32 	%f26, %f25, %f12, %f12;
	setp.ge.f32 	%p3, %f13, 0f3F19999A;
	selp.f32 	%f27, %f20, %f26, %p3;
	add.f32 	%f28, %f27, 0f3F800000;
	mul.f32 	%f29, %f10, %f28;
	mul.f32 	%f30, %f6, %f29;
	add.s64 	%rd15, %rd5, %rd12;
	st.global.f32 	[%rd15], %f30;
	add.s64 	%rd16, %rd16, %rd2;
	setp.lt.u64 	%p4, %rd16, %rd11;
	@%p4 bra 	$L__BB0_2;
$L__BB0_3:
	ret;

}


// ===== COMPILED SASS (sm_100) =====

	.target	sm_100

	.elftype	@"ET_EXEC"


//--------------------- .note.nv.tkinfo           --------------------------
	.section	.note.nv.tkinfo,"",@"SHT_NOTE"
	.sectionflags	@"SHF_NOTE_NV_TKINFO"
	.tkinfo
        /*0018*/ 	.word	0x00000002
        /*0030*/ 	.string	""
        /*0030*/ 	.string	"ptxas"
        /*0030*/ 	.string	"Cuda compilation tools, release 13.0, V13.0.88"
        /*0030*/ 	.string	"Build cuda_13.0.r13.0/compiler.36424714_0"
        /*0030*/ 	.string	"-arch sm_100 -m 64 "



//--------------------- .note.nv.cuinfo           --------------------------
	.section	.note.nv.cuinfo,"",@"SHT_NOTE"
	.sectionflags	@"SHF_NOTE_NV_CUINFO"
        /*0018*/ 	.short	0x0002
        /*001a*/ 	.short	0x0064
        /*001c*/ 	.short	0x0082
	.zero		2


//--------------------- .nv.info                  --------------------------
	.section	.nv.info,"",@"SHT_CUDA_INFO"
	.align	4


	//----- nvinfo : EIATTR_REGCOUNT
	.align		4
        /*0000*/ 	.byte	0x04, 0x2f
        /*0002*/ 	.short	(.L_1 - .L_0)
	.align		4
.L_0:
        /*0004*/ 	.word	index@(_Z22swigelu_forward_kernelPKfS0_Pfm)
        /*0008*/ 	.word	0x00000013


	//----- nvinfo : EIATTR_FRAME_SIZE
	.align		4
.L_1:
        /*000c*/ 	.byte	0x04, 0x11
        /*000e*/ 	.short	(.L_3 - .L_2)
	.align		4
.L_2:
        /*0010*/ 	.word	index@($__internal_0_$__cuda_sm20_rcp_rn_f32_slowpath)
        /*0014*/ 	.word	0x00000000


	//----- nvinfo : EIATTR_FRAME_SIZE
	.align		4
.L_3:
        /*0018*/ 	.byte	0x04, 0x11
        /*001a*/ 	.short	(.L_5 - .L_4)
	.align		4
.L_4:
        /*001c*/ 	.word	index@(_Z22swigelu_forward_kernelPKfS0_Pfm)
        /*0020*/ 	.word	0x00000000


	//----- nvinfo : EIATTR_MIN_STACK_SIZE
	.align		4
.L_5:
        /*0024*/ 	.byte	0x04, 0x12
        /*0026*/ 	.short	(.L_7 - .L_6)
	.align		4
.L_6:
        /*0028*/ 	.word	index@(_Z22swigelu_forward_kernelPKfS0_Pfm)
        /*002c*/ 	.word	0x00000000
.L_7:


//--------------------- .nv.compat                --------------------------
	.section	.nv.compat,"",@"SHT_CUDA_COMPAT_INFO"
	.align	4
        /*0000*/ 	.byte	0x02, 0x09, 0x00, 0x00, 0x02, 0x02, 0x01, 0x00, 0x02, 0x05, 0x05, 0x00, 0x03, 0x07, 0x01, 0x01
        /*0010*/ 	.byte	0x02, 0x03, 0x00, 0x00, 0x02, 0x06, 0x01, 0x00, 0x04, 0x0b, 0x08, 0x00, 0x01, 0x00, 0x00, 0x00
        /*0020*/ 	.byte	0x00, 0x00, 0x00, 0x00


//--------------------- .nv.info._Z22swigelu_forward_kernelPKfS0_Pfm --------------------------
	.section	.nv.info._Z22swigelu_forward_kernelPKfS0_Pfm,"",@"SHT_CUDA_INFO"
	.sectionflags	@""
	.align	4


	//----- nvinfo : EIATTR_CUDA_API_VERSION
	.align		4
        /*0000*/ 	.byte	0x04, 0x37
        /*0002*/ 	.short	(.L_9 - .L_8)
.L_8:
        /*0004*/ 	.word	0x00000082


	//----- nvinfo : EIATTR_KPARAM_INFO
	.align		4
.L_9:
        /*0008*/ 	.byte	0x04, 0x17
        /*000a*/ 	.short	(.L_11 - .L_10)
.L_10:
        /*000c*/ 	.word	0x00000000
        /*0010*/ 	.short	0x0003
        /*0012*/ 	.short	0x0018
        /*0014*/ 	.byte	0x00, 0xf0, 0x21, 0x00


	//----- nvinfo : EIATTR_KPARAM_INFO
	.align		4
.L_11:
        /*0018*/ 	.byte	0x04, 0x17
        /*001a*/ 	.short	(.L_13 - .L_12)
.L_12:
        /*001c*/ 	.word	0x00000000
        /*0020*/ 	.short	0x0002
        /*0022*/ 	.short	0x0010
        /*0024*/ 	.byte	0x00, 0xf5, 0x21, 0x00


	//----- nvinfo : EIATTR_KPARAM_INFO
	.align		4
.L_13:
        /*0028*/ 	.byte	0x04, 0x17
        /*002a*/ 	.short	(.L_15 - .L_14)
.L_14:
        /*002c*/ 	.word	0x00000000
        /*0030*/ 	.short	0x0001
        /*0032*/ 	.short	0x0008
        /*0034*/ 	.byte	0x00, 0xf5, 0x21, 0x00


	//----- nvinfo : EIATTR_KPARAM_INFO
	.align		4
.L_15:
        /*0038*/ 	.byte	0x04, 0x17
        /*003a*/ 	.short	(.L_17 - .L_16)
.L_16:
        /*003c*/ 	.word	0x00000000
        /*0040*/ 	.short	0x0000
        /*0042*/ 	.short	0x0000
        /*0044*/ 	.byte	0x00, 0xf5, 0x21, 0x00


	//----- nvinfo : EIATTR_SPARSE_MMA_MASK
	.align		4
.L_17:
        /*0048*/ 	.byte	0x03, 0x50
        /*004a*/ 	.short	0x0000


	//----- nvinfo : EIATTR_MAXREG_COUNT
	.align		4
        /*004c*/ 	.byte	0x03, 0x1b
        /*004e*/ 	.short	0x00ff


	//----- nvinfo : EIATTR_MERCURY_ISA_VERSION
	.align		4
        /*0050*/ 	.byte	0x03, 0x5f
        /*0052*/ 	.short	0x0101


	//----- nvinfo : EIATTR_VRC_CTA_INIT_COUNT
	.align		4
        /*0054*/ 	.byte	0x02, 0x4a
	.zero		1
	.zero		1


	//----- nvinfo : EIATTR_EXIT_INSTR_OFFSETS
	.align		4
        /*0058*/ 	.byte	0x04, 0x1c
        /*005a*/ 	.short	(.L_19 - .L_18)


	//   ....[0]....
.L_18:
        /*005c*/ 	.word	0x000000a0


	//   ....[1]....
        /*0060*/ 	.word	0x000004d0


	//----- nvinfo : EIATTR_CRS_STACK_SIZE
	.align		4
.L_19:
        /*0064*/ 	.byte	0x04, 0x1e
        /*0066*/ 	.short	(.L_21 - .L_20)
.L_20:
        /*0068*/ 	.word	0x00000000


	//----- nvinfo : EIATTR_CBANK_PARAM_SIZE
	.align		4
.L_21:
        /*006c*/ 	.byte	0x03, 0x19
        /*006e*/ 	.short	0x0020


	//----- nvinfo : EIATTR_PARAM_CBANK
	.align		4
        /*0070*/ 	.byte	0x04, 0x0a
        /*0072*/ 	.short	(.L_23 - .L_22)
	.align		4
.L_22:
        /*0074*/ 	.word	index@(.nv.constant0._Z22swigelu_forward_kernelPKfS0_Pfm)
        /*0078*/ 	.short	0x0380
        /*007a*/ 	.short	0x0020


	//----- nvinfo : EIATTR_SW_WAR
	.align		4
.L_23:
        /*007c*/ 	.byte	0x04, 0x36
        /*007e*/ 	.short	(.L_25 - .L_24)
.L_24:
        /*0080*/ 	.word	0x00000008
.L_25:


//--------------------- .nv.callgraph             --------------------------
	.section	.nv.callgraph,"",@"SHT_CUDA_CALLGRAPH"
	.align	4
	.sectionentsize	8
	.align		4
        /*0000*/ 	.word	0x00000000
	.align		4
        /*0004*/ 	.word	0xffffffff
	.align		4
        /*0008*/ 	.word	0x00000000
	.align		4
        /*000c*/ 	.word	0xfffffffe
	.align		4
        /*0010*/ 	.word	0x00000000
	.align		4
        /*0014*/ 	.word	0xfffffffd
	.align		4
        /*0018*/ 	.word	0x00000000
	.align		4
        /*001c*/ 	.word	0xfffffffc


//--------------------- .text._Z22swigelu_forward_kernelPKfS0_Pfm --------------------------
	.section	.text._Z22swigelu_forward_kernelPKfS0_Pfm,"ax",@progbits
	.align	128
        .global         _Z22swigelu_forward_kernelPKfS0_Pfm
        .type           _Z22swigelu_forward_kernelPKfS0_Pfm,@function
        .size           _Z22swigelu_forward_kernelPKfS0_Pfm,(.L_x_9 - _Z22swigelu_forward_kernelPKfS0_Pfm)
        .other          _Z22swigelu_forward_kernelPKfS0_Pfm,@"STO_CUDA_ENTRY STV_DEFAULT"
_Z22swigelu_forward_kernelPKfS0_Pfm:
.text._Z22swigelu_forward_kernelPKfS0_Pfm:
[----:B------:R-:W-:Y:S01]  /*0000*/  LDC R1, c[0x0][0x37c] ;  /* 0x0000df00ff017b82 */ /* 0x000fe20000000800 */
[----:B------:R-:W0:Y:S07]  /*0010*/  S2R R0, SR_TID.X ;  /* 0x0000000000007919 */ /* 0x000e2e0000002100 */
[----:B------:R-:W0:Y:S01]  /*0020*/  S2UR UR4, SR_CTAID.X ;  /* 0x00000000000479c3 */ /* 0x000e220000002500 */
[----:B------:R-:W1:Y:S07]  /*0030*/  LDCU.64 UR6, c[0x0][0x398] ;  /* 0x00007300ff0677ac */ /* 0x000e6e0008000a00 */
[----:B------:R-:W0:Y:S01]  /*0040*/  LDC R3, c[0x0][0x360] ;  /* 0x0000d800ff037b82 */ /* 0x000e220000000800 */
[----:B------:R-:W2:Y:S01]  /*0050*/  LDCU UR5, c[0x0][0x370] ;  /* 0x00006e00ff0577ac */ /* 0x000ea20008000800 */
[----:B0-----:R-:W-:-:S02]  /*0060*/  IMAD R5, R3, UR4, R0 ;  /* 0x0000000403057c24 */ /* 0x001fc4000f8e0200 */
[----:B--2---:R-:W-:-:S03]  /*0070*/  IMAD R3, R3, UR5, RZ ;  /* 0x0000000503037c24 */ /* 0x004fc6000f8e02ff */
[----:B-1----:R-:W-:-:S04]  /*0080*/  ISETP.GE.U32.AND P0, PT, R5, UR6, PT ;  /* 0x0000000605007c0c */ /* 0x002fc8000bf06070 */
[----:B------:R-:W-:-:S13]  /*0090*/  ISETP.GE.U32.AND.EX P0, PT, RZ, UR7, PT, P0 ;  /* 0x00000007ff007c0c */ /* 0x000fda000bf06100 */
[----:B------:R-:W-:Y:S05]  /*00a0*/  @P0 EXIT ;  /* 0x000000000000094d */ /* 0x000fea0003800000 */
[----:B------:R-:W-:Y:S01]  /*00b0*/  IMAD.MOV.U32 R4, RZ, RZ, RZ ;  /* 0x000000ffff047224 */ /* 0x000fe200078e00ff */
[----:B------:R-:W0:Y:S01]  /*00c0*/  LDCU.64 UR4, c[0x0][0x358] ;  /* 0x00006b00ff0477ac */ /* 0x000e220008000a00 */
[----:B------:R-:W1:Y:S01]  /*00d0*/  LDCU.64 UR6, c[0x0][0x380] ;  /* 0x00007000ff0677ac */ /* 0x000e620008000a00 */
[----:B------:R-:W2:Y:S01]  /*00e0*/  LDCU.64 UR8, c[0x0][0x388] ;  /* 0x00007100ff0877ac */ /* 0x000ea20008000a00 */
[----:B------:R-:W3:Y:S03]  /*00f0*/  LDCU.128 UR12, c[0x0][0x390] ;  /* 0x00007200ff0c77ac */ /* 0x000ee60008000c00 */
.L_x_3:
[C---:B----4-:R-:W-:Y:S01]  /*0100*/  IMAD.SHL.U32 R6, R5.reuse, 0x4, RZ ;  /* 0x0000000405067824 */ /* 0x050fe200078e00ff */
[----:B------:R-:W-:-:S04]  /*0110*/  SHF.L.U64.HI R10, R5, 0x2, R4 ;  /* 0x00000002050a7819 */ /* 0x000fc80000010204 */
[----:B-1----:R-:W-:-:S04]  /*0120*/  IADD3 R8, P0, PT, R6, UR6, RZ ;  /* 0x0000000606087c10 */ /* 0x002fc8000ff1e0ff */
[----:B------:R-:W-:-:S05]  /*0130*/  IADD3.X R9, PT, PT, R10, UR7, RZ, P0, !PT ;  /* 0x000000070a097c10 */ /* 0x000fca00087fe4ff */
[----:B0-----:R-:W4:Y:S01]  /*0140*/  LDG.E.CONSTANT R7, desc[UR4][R8.64] ;  /* 0x0000000408077981 */ /* 0x001f22000c1e9900 */
[----:B------:R-:W-:Y:S01]  /*0150*/  BSSY.RECONVERGENT B0, `(.L_x_0) ;  /* 0x0000012000007945 */ /* 0x000fe20003800200 */
[----:B----4-:R-:W-:-:S05]  /*0160*/  FMUL R0, R7, -1.4426950216293334961 ;  /* 0xbfb8aa3b07007820 */ /* 0x010fca0000400000 */
[----:B------:R-:W-:-:S13]  /*0170*/  FSETP.GEU.AND P0, PT, R0, -126, PT ;  /* 0xc2fc00000000780b */ /* 0x000fda0003f0e000 */
[----:B------:R-:W-:-:S04]  /*0180*/  @!P0 FMUL R0, R0, 0.5 ;  /* 0x3f00000000008820 */ /* 0x000fc80000400000 */
[----:B------:R-:W0:Y:S02]  /*0190*/  MUFU.EX2 R2, R0 ;  /* 0x0000000000027308 */ /* 0x000e240000000800 */
[----:B0-----:R-:W-:-:S04]  /*01a0*/  @!P0 FMUL R2, R2, R2 ;  /* 0x0000000202028220 */ /* 0x001fc80000400000 */
[----:B------:R-:W-:-:S05]  /*01b0*/  FADD R11, R2, 1 ;  /* 0x3f800000020b7421 */ /* 0x000fca0000000000 */
[----:B------:R-:W-:-:S04]  /*01c0*/  IADD3 R2, PT, PT, R11, 0x1800000, RZ ;  /* 0x018000000b027810 */ /* 0x000fc80007ffe0ff */
[----:B------:R-:W-:-:S04]  /*01d0*/  LOP3.LUT R2, R2, 0x7f800000, RZ, 0xc0, !PT ;  /* 0x7f80000002027812 */ /* 0x000fc800078ec0ff */
[----:B------:R-:W-:-:S13]  /*01e0*/  ISETP.GT.U32.AND P0, PT, R2, 0x1ffffff, PT ;  /* 0x01ffffff0200780c */ /* 0x000fda0003f04070 */
[----:B------:R-:W-:Y:S05]  /*01f0*/  @P0 BRA `(.L_x_1) ;  /* 0x00000000000c0947 */ /* 0x000fea0003800000 */
[----:B------:R-:W-:-:S07]  /*0200*/  MOV R8, 0x220 ;  /* 0x0000022000087802 */ /* 0x000fce0000000f00 */
[----:B--23--:R-:W-:Y:S05]  /*0210*/  CALL.REL.NOINC `($__internal_0_$__cuda_sm20_rcp_rn_f32_slowpath) ;  /* 0x0000000000b07944 */ /* 0x00cfea0003c00000 */
[----:B------:R-:W-:Y:S05]  /*0220*/  BRA `(.L_x_2) ;  /* 0x0000000000107947 */ /* 0x000fea0003800000 */
.L_x_1:
[----:B------:R-:W0:Y:S02]  /*0230*/  MUFU.RCP R2, R11 ;  /* 0x0000000b00027308 */ /* 0x000e240000001000 */
[----:B0-----:R-:W-:-:S04]  /*0240*/  FFMA R0, R11, R2, -1 ;  /* 0xbf8000000b007423 */ /* 0x001fc80000000002 */
[----:B------:R-:W-:-:S04]  /*0250*/  FADD.FTZ R9, -R0, -RZ ;  /* 0x800000ff00097221 */ /* 0x000fc80000010100 */
[----:B------:R-:W-:-:S07]  /*0260*/  FFMA R2, R2, R9, R2 ;  /* 0x0000000902027223 */ /* 0x000fce0000000002 */
.L_x_2:
[----:B--23--:R-:W-:Y:S05]  /*0270*/  BSYNC.RECONVERGENT B0 ;  /* 0x0000000000007941 */ /* 0x00cfea0003800200 */
.L_x_0:
[----:B------:R-:W-:-:S04]  /*0280*/  IADD3 R8, P0, PT, R6, UR8, RZ ;  /* 0x0000000806087c10 */ /* 0x000fc8000ff1e0ff */
[----:B------:R-:W-:-:S05]  /*0290*/  IADD3.X R9, PT, PT, R10, UR9, RZ, P0, !PT ;  /* 0x000000090a097c10 */ /* 0x000fca00087fe4ff */
[----:B------:R0:W2:Y:S01]  /*02a0*/  LDG.E.CONSTANT R8, desc[UR4][R8.64] ;  /* 0x0000000408087981 */ /* 0x0000a2000c1e9900 */
[----:B------:R-:W-:Y:S02]  /*02b0*/  IMAD.MOV.U32 R14, RZ, RZ, 0x3c80f082 ;  /* 0x3c80f082ff0e7424 */ /* 0x000fe400078e00ff */
[----:B------:R-:W-:Y:S01]  /*02c0*/  FMUL R2, R7, R2 ;  /* 0x0000000207027220 */ /* 0x000fe20000400000 */
[----:B0-----:R-:W-:Y:S02]  /*02d0*/  IMAD.MOV.U32 R9, RZ, RZ, 0x3f800000 ;  /* 0x3f800000ff097424 */ /* 0x001fe400078e00ff */
[----:B--2---:R-:W-:-:S04]  /*02e0*/  FMUL R11, R8, R8 ;  /* 0x00000008080b7220 */ /* 0x004fc80000400000 */
[----:B------:R-:W-:-:S04]  /*02f0*/  FMUL R11, R8, R11 ;  /* 0x0000000b080b7220 */ /* 0x000fc80000400000 */
[----:B------:R-:W-:Y:S01]  /*0300*/  FFMA R11, R11, 0.044714998453855514526, R8 ;  /* 0x3d3727130b0b7823 */ /* 0x000fe20000000008 */
[----:B------:R-:W-:-:S03]  /*0310*/  FMUL R8, R8, 0.5 ;  /* 0x3f00000008087820 */ /* 0x000fc60000400000 */
[----:B------:R-:W-:-:S04]  /*0320*/  FMUL R11, R11, 0.79788458347320556641 ;  /* 0x3f4c422a0b0b7820 */ /* 0x000fc80000400000 */
[C---:B------:R-:W-:Y:S01]  /*0330*/  FMUL R0, |R11|.reuse, 2.8853900432586669922 ;  /* 0x4038aa3b0b007820 */ /* 0x040fe20000400200 */
[C---:B------:R-:W-:Y:S01]  /*0340*/  FMUL R13, R11.reuse, R11 ;  /* 0x0000000b0b0d7220 */ /* 0x040fe20000400000 */
[C---:B------:R-:W-:Y:S02]  /*0350*/  FSETP.GE.AND P1, PT, |R11|.reuse, 0.60000002384185791016, PT ;  /* 0x3f19999a0b00780b */ /* 0x040fe40003f26200 */
[----:B------:R-:W-:Y:S01]  /*0360*/  FSETP.GE.AND P0, PT, |R11|, 9.010913848876953125, PT ;  /* 0x41102cb40b00780b */ /* 0x000fe20003f06200 */
[C---:B------:R-:W-:Y:S01]  /*0370*/  FFMA R14, R13.reuse, R14, -0.052303962409496307373 ;  /* 0xbd563cae0d0e7423 */ /* 0x040fe2000000000e */
[----:B------:R-:W0:Y:S03]  /*0380*/  MUFU.EX2 R0, R0 ;  /* 0x0000000000007308 */ /* 0x000e260000000800 */
[----:B------:R-:W-:Y:S01]  /*0390*/  FFMA R16, R13, R14, 0.1331529766321182251 ;  /* 0x3e0859410d107423 */ /* 0x000fe2000000000e */
[----:B0-----:R-:W-:-:S03]  /*03a0*/  FADD R12, R0, 1 ;  /* 0x3f800000000c7421 */ /* 0x001fc60000000000 */
[----:B------:R-:W-:-:S04]  /*03b0*/  FFMA R0, R13, R16, -0.33332768082618713379 ;  /* 0xbeaaa9ed0d007423 */ /* 0x000fc80000000010 */
[----:B------:R-:W-:Y:S01]  /*03c0*/  FFMA R0, R13, R0, RZ ;  /* 0x000000000d007223 */ /* 0x000fe200000000ff */
[----:B------:R-:W0:Y:S02]  /*03d0*/  MUFU.RCP R12, R12 ;  /* 0x0000000c000c7308 */ /* 0x000e240000001000 */
[----:B0-----:R-:W-:-:S05]  /*03e0*/  FFMA R9, R12, -2, R9 ;  /* 0xc00000000c097823 */ /* 0x001fca0000000009 */
[----:B------:R-:W-:Y:S02]  /*03f0*/  FSEL R14, R9, 1, !P0 ;  /* 0x3f800000090e7808 */ /* 0x000fe40004000000 */
[----:B------:R-:W-:Y:S02]  /*0400*/  IADD3 R6, P0, PT, R6, UR12, RZ ;  /* 0x0000000c06067c10 */ /* 0x000fe4000ff1e0ff */
[--C-:B------:R-:W-:Y:S01]  /*0410*/  LOP3.LUT R14, R14, 0x80000000, R11.reuse, 0xb8, !PT ;  /* 0x800000000e0e7812 */ /* 0x100fe200078eb80b */
[----:B------:R-:W-:Y:S01]  /*0420*/  @!P1 FFMA R14, R11, R0, R11 ;  /* 0x000000000b0e9223 */ /* 0x000fe2000000000b */
[----:B------:R-:W-:Y:S02]  /*0430*/  IADD3.X R7, PT, PT, R10, UR13, RZ, P0, !PT ;  /* 0x0000000d0a077c10 */ /* 0x000fe400087fe4ff */
[----:B------:R-:W-:Y:S01]  /*0440*/  IADD3 R5, P0, PT, R3, R5, RZ ;  /* 0x0000000503057210 */ /* 0x000fe20007f1e0ff */
[----:B------:R-:W-:-:S03]  /*0450*/  FADD R9, R14, 1 ;  /* 0x3f8000000e097421 */ /* 0x000fc60000000000 */
[----:B------:R-:W-:Y:S01]  /*0460*/  IADD3.X R4, PT, PT, RZ, R4, RZ, P0, !PT ;  /* 0x00000004ff047210 */ /* 0x000fe200007fe4ff */
[----:B------:R-:W-:Y:S01]  /*0470*/  FMUL R9, R8, R9 ;  /* 0x0000000908097220 */ /* 0x000fe20000400000 */
[----:B------:R-:W-:-:S03]  /*0480*/  ISETP.GE.U32.AND P0, PT, R5, UR14, PT ;  /* 0x0000000e05007c0c */ /* 0x000fc6000bf06070 */
[----:B------:R-:W-:Y:S01]  /*0490*/  FMUL R9, R2, R9 ;  /* 0x0000000902097220 */ /* 0x000fe20000400000 */
[----:B------:R-:W-:-:S04]  /*04a0*/  ISETP.GE.U32.AND.EX P0, PT, R4, UR15, PT, P0 ;  /* 0x0000000f04007c0c */ /* 0x000fc8000bf06100 */
[----:B------:R4:W-:Y:S09]  /*04b0*/  STG.E desc[UR4][R6.64], R9 ;  /* 0x0000000906007986 */ /* 0x0009f2000c101904 */
[----:B------:R-:W-:Y:S05]  /*04c0*/  @!P0 BRA `(.L_x_3) ;  /* 0xfffffffc000c8947 */ /* 0x000fea000383ffff */
[----:B------:R-:W-:Y:S05]  /*04d0*/  EXIT ;  /* 0x000000000000794d */ /* 0x000fea0003800000 */
        .weak           $__internal_0_$__cuda_sm20_rcp_rn_f32_slowpath
        .type           $__internal_0_$__cuda_sm20_rcp_rn_f32_slowpath,@function
        .size           $__internal_0_$__cuda_sm20_rcp_rn_f32_slowpath,(.L_x_9 - $__internal_0_$__cuda_sm20_rcp_rn_f32_slowpath)
$__internal_0_$__cuda_sm20_rcp_rn_f32_slowpath:
[----:B------:R-:W-:Y:S01]  /*04e0*/  IMAD.SHL.U32 R0, R11, 0x2, RZ ;  /* 0x000000020b007824 */ /* 0x000fe200078e00ff */
[----:B------:R-:W-:Y:S04]  /*04f0*/  BSSY.RECONVERGENT B1, `(.L_x_4) ;  /* 0x0000031000017945 */ /* 0x000fe80003800200 */
[----:B------:R-:W-:Y:S01]  /*0500*/  SHF.R.U32.HI R13, RZ, 0x18, R0 ;  /* 0x00000018ff0d7819 */ /* 0x000fe20000011600 */
[----:B------:R-:W-:-:S03]  /*0510*/  IMAD.MOV.U32 R0, RZ, RZ, R11 ;  /* 0x000000ffff007224 */ /* 0x000fc600078e000b */
[----:B------:R-:W-:-:S13]  /*0520*/  ISETP.NE.U32.AND P0, PT, R13, RZ, PT ;  /* 0x000000ff0d00720c */ /* 0x000fda0003f05070 */
[----:B------:R-:W-:Y:S05]  /*0530*/  @P0 BRA `(.L_x_5) ;  /* 0x0000000000280947 */ /* 0x000fea0003800000 */
[----:B------:R-:W-:-:S04]  /*0540*/  SHF.L.U32 R2, R0, 0x1, RZ ;  /* 0x0000000100027819 */ /* 0x000fc800000006ff */
[----:B------:R-:W-:-:S13]  /*0550*/  ISETP.NE.AND P0, PT, R2, RZ, PT ;  /* 0x000000ff0200720c */ /* 0x000fda0003f05270 */
[----:B------:R-:W-:Y:S01]  /*0560*/  @P0 FFMA R11, R0, 1.84467440737095516160e+19, RZ ;  /* 0x5f800000000b0823 */ /* 0x000fe200000000ff */
[----:B------:R-:W-:Y:S08]  /*0570*/  @!P0 MUFU.RCP R9, R0 ;  /* 0x0000000000098308 */ /* 0x000ff00000001000 */
[----:B------:R-:W0:Y:S02]  /*0580*/  @P0 MUFU.RCP R2, R11 ;  /* 0x0000000b00020308 */ /* 0x000e240000001000 */
[----:B0-----:R-:W-:-:S04]  /*0590*/  @P0 FFMA R12, R11, R2, -1 ;  /* 0xbf8000000b0c0423 */ /* 0x001fc80000000002 */
[----:B------:R-:W-:-:S04]  /*05a0*/  @P0 FADD.FTZ R13, -R12, -RZ ;  /* 0x800000ff0c0d0221 */ /* 0x000fc80000010100 */
[----:B------:R-:W-:-:S04]  /*05b0*/  @P0 FFMA R2, R2, R13, R2 ;  /* 0x0000000d02020223 */ /* 0x000fc80000000002 */
[----:B------:R-:W-:Y:S01]  /*05c0*/  @P0 FFMA R9, R2, 1.84467440737095516160e+19, RZ ;  /* 0x5f80000002090823 */ /* 0x000fe200000000ff */
[----:B------:R-:W-:Y:S06]  /*05d0*/  BRA `(.L_x_6) ;  /* 0x0000000000887947 */ /* 0x000fec0003800000 */
.L_x_5:
[----:B------:R-:W-:-:S05]  /*05e0*/  VIADD R15, R13, 0xffffff03 ;  /* 0xffffff030d0f7836 */ /* 0x000fca0000000000 */
[----:B------:R-:W-:-:S13]  /*05f0*/  ISETP.GT.U32.AND P0, PT, R15, 0x1, PT ;  /* 0x000000010f00780c */ /* 0x000fda0003f04070 */
[----:B------:R-:W-:Y:S05]  /*0600*/  @P0 BRA `(.L_x_7) ;  /* 0x0000000000780947 */ /* 0x000fea0003800000 */
[----:B------:R-:W-:Y:S01]  /*0610*/  LOP3.LUT R2, R0, 0x7fffff, RZ, 0xc0, !PT ;  /* 0x007fffff00027812 */ /* 0x000fe200078ec0ff */
[----:B------:R-:W-:-:S03]  /*0620*/  IMAD.MOV.U32 R14, RZ, RZ, 0x3 ;  /* 0x00000003ff0e7424 */ /* 0x000fc600078e00ff */
[----:B------:R-:W-:Y:S02]  /*0630*/  LOP3.LUT R2, R2, 0x3f800000, RZ, 0xfc, !PT ;  /* 0x3f80000002027812 */ /* 0x000fe400078efcff */
[----:B------:R-:W-:Y:S02]  /*0640*/  SHF.L.U32 R14, R14, R15, RZ ;  /* 0x0000000f0e0e7219 */ /* 0x000fe400000006ff */
[----:B------:R-:W0:Y:S02]  /*0650*/  MUFU.RCP R9, R2 ;  /* 0x0000000200097308 */ /* 0x000e240000001000 */
[----:B0-----:R-:W-:-:S04]  /*0660*/  FFMA R11, R2, R9, -1 ;  /* 0xbf800000020b7423 */ /* 0x001fc80000000009 */
[----:B------:R-:W-:-:S04]  /*0670*/  FADD.FTZ R12, -R11, -RZ ;  /* 0x800000ff0b0c7221 */ /* 0x000fc80000010100 */
[CCC-:B------:R-:W-:Y:S01]  /*0680*/  FFMA.RM R11, R9.reuse, R12.reuse, R9.reuse ;  /* 0x0000000c090b7223 */ /* 0x1c0fe20000004009 */
[----:B------:R-:W-:-:S04]  /*0690*/  FFMA.RP R12, R9, R12, R9 ;  /* 0x0000000c090c7223 */ /* 0x000fc80000008009 */
[C---:B------:R-:W-:Y:S02]  /*06a0*/  LOP3.LUT R9, R11.reuse, 0x7fffff, RZ, 0xc0, !PT ;  /* 0x007fffff0b097812 */ /* 0x040fe400078ec0ff */
[----:B------:R-:W-:Y:S02]  /*06b0*/  FSETP.NEU.FTZ.AND P0, PT, R11, R12, PT ;  /* 0x0000000c0b00720b */ /* 0x000fe40003f1d000 */
[----:B------:R-:W-:Y:S02]  /*06c0*/  LOP3.LUT R9, R9, 0x800000, RZ, 0xfc, !PT ;  /* 0x0080000009097812 */ /* 0x000fe400078efcff */
[----:B------:R-:W-:Y:S02]  /*06d0*/  SEL R11, RZ, 0xffffffff, !P0 ;  /* 0xffffffffff0b7807 */ /* 0x000fe40004000000 */
[----:B------:R-:W-:Y:S02]  /*06e0*/  LOP3.LUT R14, R14, R9, RZ, 0xc0, !PT ;  /* 0x000000090e0e7212 */ /* 0x000fe400078ec0ff */
[----:B------:R-:W-:-:S02]  /*06f0*/  IADD3 R2, PT, PT, -R11, RZ, RZ ;  /* 0x000000ff0b027210 */ /* 0x000fc40007ffe1ff */
[-C--:B------:R-:W-:Y:S02]  /*0700*/  SHF.R.U32.HI R14, RZ, R15.reuse, R14 ;  /* 0x0000000fff0e7219 */ /* 0x080fe4000001160e */
[----:B------:R-:W-:Y:S02]  /*0710*/  LOP3.LUT P1, RZ, R2, R15, R9, 0xf8, !PT ;  /* 0x0000000f02ff7212 */ /* 0x000fe4000782f809 */
[C---:B------:R-:W-:Y:S02]  /*0720*/  LOP3.LUT P0, RZ, R14.reuse, 0x1, RZ, 0xc0, !PT ;  /* 0x000000010eff7812 */ /* 0x040fe4000780c0ff */
[----:B------:R-:W-:-:S04]  /*0730*/  LOP3.LUT P2, RZ, R14, 0x2, RZ, 0xc0, !PT ;  /* 0x000000020eff7812 */ /* 0x000fc8000784c0ff */
[----:B------:R-:W-:Y:S02]  /*0740*/  PLOP3.LUT P0, PT, P0, P1, P2, 0xe0, 0x0 ;  /* 0x000000000000781c */ /* 0x000fe40000703c20 */
[----:B------:R-:W-:Y:S02]  /*0750*/  LOP3.LUT P1, RZ, R0, 0x7fffff, RZ, 0xc0, !PT ;  /* 0x007fffff00ff7812 */ /* 0x000fe4000782c0ff */
[----:B------:R-:W-:-:S05]  /*0760*/  SEL R2, RZ, 0x1, !P0 ;  /* 0x00000001ff027807 */ /* 0x000fca0004000000 */
[----:B------:R-:W-:-:S05]  /*0770*/  IMAD.MOV R2, RZ, RZ, -R2 ;  /* 0x000000ffff027224 */ /* 0x000fca00078e0a02 */
[----:B------:R-:W-:Y:S02]  /*0780*/  ISETP.GE.AND P0, PT, R2, RZ, PT ;  /* 0x000000ff0200720c */ /* 0x000fe40003f06270 */
[----:B------:R-:W-:-:S04]  /*0790*/  IADD3 R2, PT, PT, R13, -0xfc, RZ ;  /* 0xffffff040d027810 */ /* 0x000fc80007ffe0ff */
[----:B------:R-:W-:-:S07]  /*07a0*/  SHF.R.U32.HI R9, RZ, R2, R9 ;  /* 0x00000002ff097219 */ /* 0x000fce0000011609 */
[----:B------:R-:W-:-:S05]  /*07b0*/  @!P0 VIADD R9, R9, 0x1 ;  /* 0x0000000109098836 */ /* 0x000fca0000000000 */
[----:B------:R-:W-:-:S04]  /*07c0*/  @!P1 SHF.L.U32 R9, R9, 0x1, RZ ;  /* 0x0000000109099819 */ /* 0x000fc800000006ff */
[----:B------:R-:W-:Y:S01]  /*07d0*/  LOP3.LUT R9, R9, 0x80000000, R0, 0xf8, !PT ;  /* 0x8000000009097812 */ /* 0x000fe200078ef800 */
[----:B------:R-:W-:Y:S06]  /*07e0*/  BRA `(.L_x_6) ;  /* 0x0000000000047947 */ /* 0x000fec0003800000 */
.L_x_7:
[----:B------:R0:W1:Y:S02]  /*07f0*/  MUFU.RCP R9, R0 ;  /* 0x0000000000097308 */ /* 0x0000640000001000 */
.L_x_6:
[----:B------:R-:W-:Y:S05]  /*0800*/  BSYNC.RECONVERGENT B1 ;  /* 0x0000000000017941 */ /* 0x000fea0003800200 */
.L_x_4:
[----:B-1----:R-:W-:Y:S02]  /*0810*/  IMAD.MOV.U32 R2, RZ, RZ, R9 ;  /* 0x000000ffff027224 */ /* 0x002fe400078e0009 */
[----:B------:R-:W-:-:S04]  /*0820*/  HFMA2 R9, -RZ, RZ, 0, 0 ;  /* 0x00000000ff097431 */ /* 0x000fc800000001ff */
[----:B0-----:R-:W-:Y:S05]  /*0830*/  RET.REL.NODEC R8 `(_Z22swigelu_forward_kernelPKfS0_Pfm) ;  /* 0xfffffff408f07950 */ /* 0x001fea0003c3ffff */
.L_x_8:
[----:B------:R-:W-:-:S00]  /*0840*/  BRA `(.L_x_8) ;  /* 0xfffffffc00fc7947 */ /* 0x000fc0000383ffff */
[----:B------:R-:W-:-:S00]  /*0850*/  NOP ;  /* 0x0000000000007918 */ /* 0x000fc00000000000 */
        /* <DEDUP_REMOVED lines=10> */
.L_x_9:


//--------------------- .nv.shared.reserved.0     --------------------------
	.section	.nv.shared.reserved.0,"aw",@nobits
	.weak		__nv_reservedSMEM_offset_0_alias
	.size		__nv_reservedSMEM_offset_0_alias, 0, 64
	.other		__nv_reservedSMEM_offset_0_alias,@"STO_CUDA_RESERVED_SHARED STV_DEFAULT"
__nv_reservedSMEM_offset_0_alias:
	.zero		0
	.zero		64


//--------------------- .nv.constant0._Z22swigelu_forward_kernelPKfS0_Pfm --------------------------
	.section	.nv.constant0._Z22swigelu_forward_kernelPKfS0_Pfm,"a",@progbits
	.sectionflags	@""
	.align	4
.nv.constant0._Z22swigelu_forward_kernelPKfS0_Pfm:
	.zero		928


//--------------------- SYMBOLS --------------------------

	.type		.nv.reservedSmem.offset0,@object
	.size		.nv.reservedSmem.offset0,0x4
